//
// Generated by NVIDIA NVVM Compiler
//
// Compiler Build ID: CL-36424714
// Cuda compilation tools, release 13.0, V13.0.88
// Based on NVVM 20.0.0
//

.version 9.0
.target sm_100
.address_size 64

	// .globl	_Z3addPfS_
.global .align 4 .b8 __cudart_i2opi_f[24] = {65, 144, 67, 60, 153, 149, 98, 219, 192, 221, 52, 245, 209, 87, 39, 252, 41, 21, 68, 78, 110, 131, 249, 162};

.visible .entry _Z3addPfS_(
	.param .u64 .ptr .align 1 _Z3addPfS__param_0,
	.param .u64 .ptr .align 1 _Z3addPfS__param_1
)
{
	.local .align 4 .b8 	__local_depot0[28];
	.reg .b64 	%SP;
	.reg .b64 	%SPL;
	.reg .pred 	%p<10>;
	.reg .b32 	%r<42>;
	.reg .b32 	%f<28>;
	.reg .b64 	%rd<29>;
	.reg .b64 	%fd<3>;

	mov.u64 	%SPL, __local_depot0;
	ld.param.u64 	%rd9, [_Z3addPfS__param_0];
	ld.param.u64 	%rd10, [_Z3addPfS__param_1];
	add.u64 	%rd1, %SPL, 0;
	mov.u32 	%r16, %tid.x;
	setp.ne.s32 	%p1, %r16, 1;
	@%p1 bra 	$L__BB0_10;
	cvta.to.global.u64 	%rd12, %rd9;
	mov.u32 	%r1, %ctaid.x;
	mul.wide.u32 	%rd13, %r1, 4;
	add.s64 	%rd14, %rd12, %rd13;
	ld.global.f32 	%f1, [%rd14];
	mul.f32 	%f7, %f1, 0f3F22F983;
	cvt.rni.s32.f32 	%r41, %f7;
	cvt.rn.f32.s32 	%f8, %r41;
	fma.rn.f32 	%f9, %f8, 0fBFC90FDA, %f1;
	fma.rn.f32 	%f10, %f8, 0fB3A22168, %f9;
	fma.rn.f32 	%f27, %f8, 0fA7C234C5, %f10;
	abs.f32 	%f3, %f1;
	setp.ltu.f32 	%p2, %f3, 0f47CE4780;
	@%p2 bra 	$L__BB0_9;
	setp.neu.f32 	%p3, %f3, 0f7F800000;
	@%p3 bra 	$L__BB0_4;
	mov.f32 	%f13, 0f00000000;
	mul.rn.f32 	%f27, %f1, %f13;
	mov.b32 	%r41, 0;
	bra.uni 	$L__BB0_9;
$L__BB0_4:
	mov.b32 	%r3, %f1;
	shl.b32 	%r18, %r3, 8;
	or.b32  	%r4, %r18, -2147483648;
	mov.b64 	%rd28, 0;
	mov.b32 	%r38, 0;
	mov.u64 	%rd26, __cudart_i2opi_f;
	mov.u64 	%rd27, %rd1;
$L__BB0_5:
	.pragma "nounroll";
	ld.global.nc.u32 	%r19, [%rd26];
	mad.wide.u32 	%rd17, %r19, %r4, %rd28;
	shr.u64 	%rd28, %rd17, 32;
	st.local.u32 	[%rd27], %rd17;
	add.s32 	%r38, %r38, 1;
	add.s64 	%rd27, %rd27, 4;
	add.s64 	%rd26, %rd26, 4;
	setp.ne.s32 	%p4, %r38, 6;
	@%p4 bra 	$L__BB0_5;
	shr.u32 	%r20, %r3, 23;
	st.local.u32 	[%rd1+24], %rd28;
	and.b32  	%r7, %r20, 31;
	and.b32  	%r21, %r20, 224;
	add.s32 	%r22, %r21, -128;
	shr.u32 	%r23, %r22, 5;
	mul.wide.u32 	%rd18, %r23, 4;
	sub.s64 	%rd8, %rd1, %rd18;
	ld.local.u32 	%r39, [%rd8+24];
	ld.local.u32 	%r40, [%rd8+20];
	setp.eq.s32 	%p5, %r7, 0;
	@%p5 bra 	$L__BB0_8;
	shf.l.wrap.b32 	%r39, %r40, %r39, %r7;
	ld.local.u32 	%r24, [%rd8+16];
	shf.l.wrap.b32 	%r40, %r24, %r40, %r7;
$L__BB0_8:
	shr.u32 	%r25, %r39, 30;
	shf.l.wrap.b32 	%r26, %r40, %r39, 2;
	shl.b32 	%r27, %r40, 2;
	shr.u32 	%r28, %r26, 31;
	add.s32 	%r29, %r28, %r25;
	neg.s32 	%r30, %r29;
	setp.lt.s32 	%p6, %r3, 0;
	selp.b32 	%r41, %r30, %r29, %p6;
	xor.b32  	%r31, %r26, %r3;
	shr.s32 	%r32, %r26, 31;
	xor.b32  	%r33, %r32, %r26;
	xor.b32  	%r34, %r32, %r27;
	cvt.u64.u32 	%rd19, %r33;
	shl.b64 	%rd20, %rd19, 32;
	cvt.u64.u32 	%rd21, %r34;
	or.b64  	%rd22, %rd20, %rd21;
	cvt.rn.f64.s64 	%fd1, %rd22;
	mul.f64 	%fd2, %fd1, 0d3BF921FB54442D19;
	cvt.rn.f32.f64 	%f11, %fd2;
	neg.f32 	%f12, %f11;
	setp.lt.s32 	%p7, %r31, 0;
	selp.f32 	%f27, %f12, %f11, %p7;
$L__BB0_9:
	mul.rn.f32 	%f14, %f27, %f27;
	and.b32  	%r36, %r41, 1;
	setp.eq.b32 	%p8, %r36, 1;
	selp.f32 	%f15, 0f3F800000, %f27, %p8;
	fma.rn.f32 	%f16, %f14, %f15, 0f00000000;
	fma.rn.f32 	%f17, %f14, 0f37CBAC00, 0fBAB607ED;
	selp.f32 	%f18, %f17, 0fB94D4153, %p8;
	selp.f32 	%f19, 0f3D2AAABB, 0f3C0885E4, %p8;
	fma.rn.f32 	%f20, %f18, %f14, %f19;
	selp.f32 	%f21, 0fBEFFFFFF, 0fBE2AAAA8, %p8;
	fma.rn.f32 	%f22, %f20, %f14, %f21;
	fma.rn.f32 	%f23, %f22, %f16, %f15;
	and.b32  	%r37, %r41, 2;
	setp.eq.s32 	%p9, %r37, 0;
	mov.f32 	%f24, 0f00000000;
	sub.f32 	%f25, %f24, %f23;
	selp.f32 	%f26, %f23, %f25, %p9;
	cvta.to.global.u64 	%rd23, %rd10;
	add.s64 	%rd25, %rd23, %rd13;
	st.global.f32 	[%rd25], %f26;
$L__BB0_10:
	ret;

}


// ===== COMPILED SASS (sm_100) =====

	.target	sm_100

	.elftype	@"ET_EXEC"


//--------------------- .note.nv.tkinfo           --------------------------
	.section	.note.nv.tkinfo,"",@"SHT_NOTE"
	.sectionflags	@"SHF_NOTE_NV_TKINFO"
	.tkinfo
        /*0018*/ 	.word	0x00000002
        /*0030*/ 	.string	""
        /*0030*/ 	.string	"ptxas"
        /*0030*/ 	.string	"Cuda compilation tools, release 13.0, V13.0.88"
        /*0030*/ 	.string	"Build cuda_13.0.r13.0/compiler.36424714_0"
        /*0030*/ 	.string	"-arch sm_100 -m 64 "



//--------------------- .note.nv.cuinfo           --------------------------
	.section	.note.nv.cuinfo,"",@"SHT_NOTE"
	.sectionflags	@"SHF_NOTE_NV_CUINFO"
        /*0018*/ 	.short	0x0002
        /*001a*/ 	.short	0x0064
        /*001c*/ 	.short	0x0082
	.zero		2


//--------------------- .nv.info                  --------------------------
	.section	.nv.info,"",@"SHT_CUDA_INFO"
	.align	4


	//----- nvinfo : EIATTR_REGCOUNT
	.align		4
        /*0000*/ 	.byte	0x04, 0x2f
        /*0002*/ 	.short	(.L_2 - .L_1)
	.align		4
.L_1:
        /*0004*/ 	.word	index@(_Z3addPfS_)
        /*0008*/ 	.word	0x00000013


	//----- nvinfo : EIATTR_FRAME_SIZE
	.align		4
.L_2:
        /*000c*/ 	.byte	0x04, 0x11
        /*000e*/ 	.short	(.L_4 - .L_3)
	.align		4
.L_3:
        /*0010*/ 	.word	index@(_Z3addPfS_)
        /*0014*/ 	.word	0x00000000


	//----- nvinfo : EIATTR_MIN_STACK_SIZE
	.align		4
.L_4:
        /*0018*/ 	.byte	0x04, 0x12
        /*001a*/ 	.short	(.L_6 - .L_5)
	.align		4
.L_5:
        /*001c*/ 	.word	index@(_Z3addPfS_)
        /*0020*/ 	.word	0x00000000
.L_6:


//--------------------- .nv.compat                --------------------------
	.section	.nv.compat,"",@"SHT_CUDA_COMPAT_INFO"
	.align	4
        /*0000*/ 	.byte	0x02, 0x09, 0x00, 0x00, 0x02, 0x02, 0x01, 0x00, 0x02, 0x05, 0x05, 0x00, 0x03, 0x07, 0x01, 0x01
        /*0010*/ 	.byte	0x02, 0x03, 0x00, 0x00, 0x02, 0x06, 0x01, 0x00, 0x04, 0x0b, 0x08, 0x00, 0x01, 0x00, 0x00, 0x00
        /*0020*/ 	.byte	0x00, 0x00, 0x00, 0x00


//--------------------- .nv.info._Z3addPfS_       --------------------------
	.section	.nv.info._Z3addPfS_,"",@"SHT_CUDA_INFO"
	.sectionflags	@""
	.align	4


	//----- nvinfo : EIATTR_CUDA_API_VERSION
	.align		4
        /*0000*/ 	.byte	0x04, 0x37
        /*0002*/ 	.short	(.L_8 - .L_7)
.L_7:
        /*0004*/ 	.word	0x00000082


	//----- nvinfo : EIATTR_KPARAM_INFO
	.align		4
.L_8:
        /*0008*/ 	.byte	0x04, 0x17
        /*000a*/ 	.short	(.L_10 - .L_9)
.L_9:
        /*000c*/ 	.word	0x00000000
        /*0010*/ 	.short	0x0001
        /*0012*/ 	.short	0x0008
        /*0014*/ 	.byte	0x00, 0xf5, 0x21, 0x00


	//----- nvinfo : EIATTR_KPARAM_INFO
	.align		4
.L_10:
        /*0018*/ 	.byte	0x04, 0x17
        /*001a*/ 	.short	(.L_12 - .L_11)
.L_11:
        /*001c*/ 	.word	0x00000000
        /*0020*/ 	.short	0x0000
        /*0022*/ 	.short	0x0000
        /*0024*/ 	.byte	0x00, 0xf5, 0x21, 0x00


	//----- nvinfo : EIATTR_SPARSE_MMA_MASK
	.align		4
.L_12:
        /*0028*/ 	.byte	0x03, 0x50
        /*002a*/ 	.short	0x0000


	//----- nvinfo : EIATTR_MAXREG_COUNT
	.align		4
        /*002c*/ 	.byte	0x03, 0x1b
        /*002e*/ 	.short	0x00ff


	//----- nvinfo : EIATTR_MERCURY_ISA_VERSION
	.align		4
        /*0030*/ 	.byte	0x03, 0x5f
        /*0032*/ 	.short	0x0101


	//----- nvinfo : EIATTR_VRC_CTA_INIT_COUNT
	.align		4
        /*0034*/ 	.byte	0x02, 0x4a
	.zero		1
	.zero		1


	//----- nvinfo : EIATTR_EXIT_INSTR_OFFSETS
	.align		4
        /*0038*/ 	.byte	0x04, 0x1c
        /*003a*/ 	.short	(.L_14 - .L_13)


	//   ....[0]....
.L_13:
        /*003c*/ 	.word	0x00000030


	//   ....[1]....
        /*0040*/ 	.word	0x00000830


	//----- nvinfo : EIATTR_CBANK_PARAM_SIZE
	.align		4
.L_14:
        /*0044*/ 	.byte	0x03, 0x19
        /*0046*/ 	.short	0x0010


	//----- nvinfo : EIATTR_PARAM_CBANK
	.align		4
        /*0048*/ 	.byte	0x04, 0x0a
        /*004a*/ 	.short	(.L_16 - .L_15)
	.align		4
.L_15:
        /*004c*/ 	.word	index@(.nv.constant0._Z3addPfS_)
        /*0050*/ 	.short	0x0380
        /*0052*/ 	.short	0x0010


	//----- nvinfo : EIATTR_SW_WAR
	.align		4
.L_16:
        /*0054*/ 	.byte	0x04, 0x36
        /*0056*/ 	.short	(.L_18 - .L_17)
.L_17:
        /*0058*/ 	.word	0x00000008
.L_18:


//--------------------- .nv.callgraph             --------------------------
	.section	.nv.callgraph,"",@"SHT_CUDA_CALLGRAPH"
	.align	4
	.sectionentsize	8
	.align		4
        /*0000*/ 	.word	0x00000000
	.align		4
        /*0004*/ 	.word	0xffffffff
	.align		4
        /*0008*/ 	.word	0x00000000
	.align		4
        /*000c*/ 	.word	0xfffffffe
	.align		4
        /*0010*/ 	.word	0x00000000
	.align		4
        /*0014*/ 	.word	0xfffffffd
	.align		4
        /*0018*/ 	.word	0x00000000
	.align		4
        /*001c*/ 	.word	0xfffffffc


//--------------------- .nv.constant4             --------------------------
	.section	.nv.constant4,"a",@progbits
	.align	8
	.align		8
.nv.constant4:
        /*0000*/ 	.dword	__cudart_i2opi_f


//--------------------- .text._Z3addPfS_          --------------------------
	.section	.text._Z3addPfS_,"ax",@progbits
	.align	128
        .global         _Z3addPfS_
        .type           _Z3addPfS_,@function
        .size           _Z3addPfS_,(.L_x_4 - _Z3addPfS_)
        .other          _Z3addPfS_,@"STO_CUDA_ENTRY STV_DEFAULT"
_Z3addPfS_:
.text._Z3addPfS_:
[----:B------:R-:W-:Y:S01]  /*0000*/  LDC R1, c[0x0][0x37c] ;  /* 0x0000df00ff017b82 */ /* 0x000fe20000000800 */
[----:B------:R-:W0:Y:S02]  /*0010*/  S2R R0, SR_TID.X ;  /* 0x0000000000007919 */ /* 0x000e240000002100 */
[----:B0-----:R-:W-:-:S13]  /*0020*/  ISETP.NE.AND P0, PT, R0, 0x1, PT ;  /* 0x000000010000780c */ /* 0x001fda0003f05270 */
[----:B------:R-:W-:Y:S05]  /*0030*/  @P0 EXIT ;  /* 0x000000000000094d */ /* 0x000fea0003800000 */
[----:B------:R-:W0:Y:S01]  /*0040*/  S2R R2, SR_CTAID.X ;  /* 0x0000000000027919 */ /* 0x000e220000002500 */
[----:B------:R-:W0:Y:S01]  /*0050*/  LDC.64 R4, c[0x0][0x380] ;  /* 0x0000e000ff047b82 */ /* 0x000e220000000a00 */
[----:B------:R-:W1:Y:S01]  /*0060*/  LDCU.64 UR6, c[0x0][0x358] ;  /* 0x00006b00ff0677ac */ /* 0x000e620008000a00 */
[----:B0-----:R-:W-:-:S05]  /*0070*/  IMAD.WIDE.U32 R4, R2, 0x4, R4 ;  /* 0x0000000402047825 */ /* 0x001fca00078e0004 */
[----:B-1----:R-:W2:Y:S02]  /*0080*/  LDG.E R0, desc[UR6][R4.64] ;  /* 0x0000000604007981 */ /* 0x002ea4000c1e1900 */
[C---:B--2---:R-:W-:Y:S01]  /*0090*/  FMUL R3, R0.reuse, 0.63661974668502807617 ;  /* 0x3f22f98300037820 */ /* 0x044fe20000400000 */
[----:B------:R-:W-:-:S05]  /*00a0*/  FSETP.GE.AND P0, PT, |R0|, 105615, PT ;  /* 0x47ce47800000780b */ /* 0x000fca0003f06200 */
[----:B------:R-:W0:Y:S02]  /*00b0*/  F2I.NTZ R3, R3 ;  /* 0x0000000300037305 */ /* 0x000e240000203100 */
[----:B0-----:R-:W-:-:S05]  /*00c0*/  I2FP.F32.S32 R7, R3 ;  /* 0x0000000300077245 */ /* 0x001fca0000201400 */
[----:B------:R-:W-:-:S04]  /*00d0*/  FFMA R6, R7, -1.5707962512969970703, R0 ;  /* 0xbfc90fda07067823 */ /* 0x000fc80000000000 */
[----:B------:R-:W-:-:S04]  /*00e0*/  FFMA R6, R7, -7.5497894158615963534e-08, R6 ;  /* 0xb3a2216807067823 */ /* 0x000fc80000000006 */
[----:B------:R-:W-:Y:S01]  /*00f0*/  FFMA R6, R7, -5.3903029534742383927e-15, R6 ;  /* 0xa7c234c507067823 */ /* 0x000fe20000000006 */
[----:B------:R-:W-:Y:S06]  /*0100*/  @!P0 BRA `(.L_x_0) ;  /* 0x0000000400788947 */ /* 0x000fec0003800000 */
[----:B------:R-:W-:-:S13]  /*0110*/  FSETP.NEU.AND P0, PT, |R0|, +INF , PT ;  /* 0x7f8000000000780b */ /* 0x000fda0003f0d200 */
[----:B------:R-:W-:Y:S01]  /*0120*/  @!P0 FMUL R6, RZ, R0 ;  /* 0x00000000ff068220 */ /* 0x000fe20000400000 */
[----:B------:R-:W-:Y:S01]  /*0130*/  @!P0 IMAD.MOV.U32 R3, RZ, RZ, RZ ;  /* 0x000000ffff038224 */ /* 0x000fe200078e00ff */
[----:B------:R-:W-:Y:S06]  /*0140*/  @!P0 BRA `(.L_x_0) ;  /* 0x0000000400688947 */ /* 0x000fec0003800000 */
[----:B------:R-:W-:Y:S01]  /*0150*/  IMAD.SHL.U32 R4, R0, 0x100, RZ ;  /* 0x0000010000047824 */ /* 0x000fe200078e00ff */
[----:B------:R-:W0:Y:S01]  /*0160*/  LDCU.64 UR8, c[0x4][URZ] ;  /* 0x01000000ff0877ac */ /* 0x000e220008000a00 */
[----:B------:R-:W-:Y:S02]  /*0170*/  IMAD.MOV.U32 R3, RZ, RZ, RZ ;  /* 0x000000ffff037224 */ /* 0x000fe400078e00ff */
[----:B------:R-:W-:Y:S01]  /*0180*/  IMAD.MOV.U32 R9, RZ, RZ, RZ ;  /* 0x000000ffff097224 */ /* 0x000fe200078e00ff */
[----:B------:R-:W-:Y:S01]  /*0190*/  LOP3.LUT R8, R4, 0x80000000, RZ, 0xfc, !PT ;  /* 0x8000000004087812 */ /* 0x000fe200078efcff */
[----:B------:R-:W-:Y:S01]  /*01a0*/  IMAD.MOV.U32 R16, RZ, RZ, RZ ;  /* 0x000000ffff107224 */ /* 0x000fe200078e00ff */
[----:B------:R-:W-:-:S06]  /*01b0*/  UMOV UR4, URZ ;  /* 0x000000ff00047c82 */ /* 0x000fcc0008000000 */
.L_x_1:
[----:B0-----:R-:W-:Y:S01]  /*01c0*/  MOV R6, UR8 ;  /* 0x0000000800067c02 */ /* 0x001fe20008000f00 */
[----:B------:R-:W-:-:S05]  /*01d0*/  IMAD.U32 R7, RZ, RZ, UR9 ;  /* 0x00000009ff077e24 */ /* 0x000fca000f8e00ff */
[----:B------:R-:W2:Y:S01]  /*01e0*/  LDG.E.CONSTANT R5, desc[UR6][R6.64] ;  /* 0x0000000606057981 */ /* 0x000ea2000c1e9900 */
[----:B------:R-:W-:Y:S01]  /*01f0*/  UIADD3 UR4, UPT, UPT, UR4, 0x1, URZ ;  /* 0x0000000104047890 */ /* 0x000fe2000fffe0ff */
[C---:B------:R-:W-:Y:S01]  /*0200*/  ISETP.EQ.AND P0, PT, R16.reuse, RZ, PT ;  /* 0x000000ff1000720c */ /* 0x040fe20003f02270 */
[----:B------:R-:W-:Y:S01]  /*0210*/  UIADD3 UR8, UP1, UPT, UR8, 0x4, URZ ;  /* 0x0000000408087890 */ /* 0x000fe2000ff3e0ff */
[C---:B------:R-:W-:Y:S01]  /*0220*/  ISETP.EQ.AND P1, PT, R16.reuse, 0x4, PT ;  /* 0x000000041000780c */ /* 0x040fe20003f22270 */
[----:B------:R-:W-:Y:S01]  /*0230*/  UISETP.NE.AND UP0, UPT, UR4, 0x6, UPT ;  /* 0x000000060400788c */ /* 0x000fe2000bf05270 */
[C---:B------:R-:W-:Y:S01]  /*0240*/  ISETP.EQ.AND P2, PT, R16.reuse, 0x8, PT ;  /* 0x000000081000780c */ /* 0x040fe20003f42270 */
[----:B------:R-:W-:Y:S01]  /*0250*/  UIADD3.X UR9, UPT, UPT, URZ, UR9, URZ, UP1, !UPT ;  /* 0x00000009ff097290 */ /* 0x000fe20008ffe4ff */
[C---:B------:R-:W-:Y:S02]  /*0260*/  ISETP.EQ.AND P3, PT, R16.reuse, 0xc, PT ;  /* 0x0000000c1000780c */ /* 0x040fe40003f62270 */
[----:B------:R-:W-:-:S02]  /*0270*/  ISETP.EQ.AND P4, PT, R16, 0x10, PT ;  /* 0x000000101000780c */ /* 0x000fc40003f82270 */
[C---:B------:R-:W-:Y:S01]  /*0280*/  ISETP.EQ.AND P5, PT, R16.reuse, 0x14, PT ;  /* 0x000000141000780c */ /* 0x040fe20003fa2270 */
[----:B------:R-:W-:Y:S02]  /*0290*/  VIADD R16, R16, 0x4 ;  /* 0x0000000410107836 */ /* 0x000fe40000000000 */
[----:B--2---:R-:W-:-:S03]  /*02a0*/  IMAD.WIDE.U32 R4, R5, R8, RZ ;  /* 0x0000000805047225 */ /* 0x004fc600078e00ff */
[----:B------:R-:W-:-:S04]  /*02b0*/  IADD3 R4, P6, PT, R4, R3, RZ ;  /* 0x0000000304047210 */ /* 0x000fc80007fde0ff */
[----:B------:R-:W-:Y:S01]  /*02c0*/  @P2 MOV R12, R4 ;  /* 0x00000004000c2202 */ /* 0x000fe20000000f00 */
[----:B------:R-:W-:Y:S02]  /*02d0*/  IMAD.X R3, R5, 0x1, R9, P6 ;  /* 0x0000000105037824 */ /* 0x000fe400030e0609 */
[--C-:B------:R-:W-:Y:S02]  /*02e0*/  @P0 IMAD.MOV.U32 R10, RZ, RZ, R4.reuse ;  /* 0x000000ffff0a0224 */ /* 0x100fe400078e0004 */
[--C-:B------:R-:W-:Y:S02]  /*02f0*/  @P1 IMAD.MOV.U32 R11, RZ, RZ, R4.reuse ;  /* 0x000000ffff0b1224 */ /* 0x100fe400078e0004 */
[--C-:B------:R-:W-:Y:S02]  /*0300*/  @P3 IMAD.MOV.U32 R13, RZ, RZ, R4.reuse ;  /* 0x000000ffff0d3224 */ /* 0x100fe400078e0004 */
[--C-:B------:R-:W-:Y:S02]  /*0310*/  @P4 IMAD.MOV.U32 R14, RZ, RZ, R4.reuse ;  /* 0x000000ffff0e4224 */ /* 0x100fe400078e0004 */
[----:B------:R-:W-:Y:S01]  /*0320*/  @P5 IMAD.MOV.U32 R15, RZ, RZ, R4 ;  /* 0x000000ffff0f5224 */ /* 0x000fe200078e0004 */
[----:B------:R-:W-:Y:S06]  /*0330*/  BRA.U UP0, `(.L_x_1) ;  /* 0xfffffffd00a07547 */ /* 0x000fec000b83ffff */
[----:B------:R-:W-:-:S04]  /*0340*/  SHF.R.U32.HI R4, RZ, 0x17, R0 ;  /* 0x00000017ff047819 */ /* 0x000fc80000011600 */
[C---:B------:R-:W-:Y:S02]  /*0350*/  LOP3.LUT R5, R4.reuse, 0xe0, RZ, 0xc0, !PT ;  /* 0x000000e004057812 */ /* 0x040fe400078ec0ff */
[----:B------:R-:W-:Y:S02]  /*0360*/  LOP3.LUT P6, RZ, R4, 0x1f, RZ, 0xc0, !PT ;  /* 0x0000001f04ff7812 */ /* 0x000fe400078cc0ff */
[----:B------:R-:W-:-:S04]  /*0370*/  IADD3 R5, PT, PT, R5, -0x80, RZ ;  /* 0xffffff8005057810 */ /* 0x000fc80007ffe0ff */
[----:B------:R-:W-:-:S05]  /*0380*/  SHF.R.U32.HI R5, RZ, 0x5, R5 ;  /* 0x00000005ff057819 */ /* 0x000fca0000011605 */
[----:B------:R-:W-:-:S05]  /*0390*/  IMAD.U32 R7, R5, -0x4, RZ ;  /* 0xfffffffc05077824 */ /* 0x000fca00078e00ff */
[C---:B------:R-:W-:Y:S02]  /*03a0*/  ISETP.EQ.AND P3, PT, R7.reuse, -0x18, PT ;  /* 0xffffffe80700780c */ /* 0x040fe40003f62270 */
[C---:B------:R-:W-:Y:S02]  /*03b0*/  ISETP.EQ.AND P4, PT, R7.reuse, -0x14, PT ;  /* 0xffffffec0700780c */ /* 0x040fe40003f82270 */
[C---:B------:R-:W-:Y:S02]  /*03c0*/  ISETP.EQ.AND P2, PT, R7.reuse, -0x10, PT ;  /* 0xfffffff00700780c */ /* 0x040fe40003f42270 */
[C---:B------:R-:W-:Y:S02]  /*03d0*/  ISETP.EQ.AND P1, PT, R7.reuse, -0xc, PT ;  /* 0xfffffff40700780c */ /* 0x040fe40003f22270 */
[C---:B------:R-:W-:Y:S02]  /*03e0*/  ISETP.EQ.AND P0, PT, R7.reuse, -0x8, PT ;  /* 0xfffffff80700780c */ /* 0x040fe40003f02270 */
[----:B------:R-:W-:-:S03]  /*03f0*/  ISETP.EQ.AND P5, PT, R7, RZ, PT ;  /* 0x000000ff0700720c */ /* 0x000fc60003fa2270 */
[--C-:B------:R-:W-:Y:S01]  /*0400*/  @P3 IMAD.MOV.U32 R5, RZ, RZ, R10.reuse ;  /* 0x000000ffff053224 */ /* 0x100fe200078e000a */
[C---:B------:R-:W-:Y:S01]  /*0410*/  ISETP.EQ.AND P3, PT, R7.reuse, -0x4, PT ;  /* 0xfffffffc0700780c */ /* 0x040fe20003f62270 */
[----:B------:R-:W-:Y:S02]  /*0420*/  @P4 IMAD.MOV.U32 R6, RZ, RZ, R10 ;  /* 0x000000ffff064224 */ /* 0x000fe400078e000a */
[----:B------:R-:W-:Y:S01]  /*0430*/  @P4 IMAD.MOV.U32 R5, RZ, RZ, R11 ;  /* 0x000000ffff054224 */ /* 0x000fe200078e000b */
[----:B------:R-:W-:Y:S01]  /*0440*/  ISETP.EQ.AND P4, PT, R7, 0x4, PT ;  /* 0x000000040700780c */ /* 0x000fe20003f82270 */
[--C-:B------:R-:W-:Y:S01]  /*0450*/  @P2 IMAD.MOV.U32 R5, RZ, RZ, R12.reuse ;  /* 0x000000ffff052224 */ /* 0x100fe200078e000c */
[----:B------:R-:W-:Y:S01]  /*0460*/  @P2 MOV R6, R11 ;  /* 0x0000000b00062202 */ /* 0x000fe20000000f00 */
[----:B------:R-:W-:Y:S01]  /*0470*/  @P1 IMAD.MOV.U32 R5, RZ, RZ, R13 ;  /* 0x000000ffff051224 */ /* 0x000fe200078e000d */
[----:B------:R-:W-:Y:S01]  /*0480*/  @P0 MOV R5, R14 ;  /* 0x0000000e00050202 */ /* 0x000fe20000000f00 */
[----:B------:R-:W-:-:S02]  /*0490*/  @P1 IMAD.MOV.U32 R6, RZ, RZ, R12 ;  /* 0x000000ffff061224 */ /* 0x000fc400078e000c */
[----:B------:R-:W-:Y:S02]  /*04a0*/  @P0 IMAD.MOV.U32 R6, RZ, RZ, R13 ;  /* 0x000000ffff060224 */ /* 0x000fe400078e000d */
[----:B------:R-:W-:Y:S02]  /*04b0*/  @P3 IMAD.MOV.U32 R5, RZ, RZ, R15 ;  /* 0x000000ffff053224 */ /* 0x000fe400078e000f */
[----:B------:R-:W-:Y:S02]  /*04c0*/  @P5 IMAD.MOV.U32 R5, RZ, RZ, R3 ;  /* 0x000000ffff055224 */ /* 0x000fe400078e0003 */
[----:B------:R-:W-:Y:S02]  /*04d0*/  @P3 IMAD.MOV.U32 R6, RZ, RZ, R14 ;  /* 0x000000ffff063224 */ /* 0x000fe400078e000e */
[----:B------:R-:W-:Y:S01]  /*04e0*/  @P5 IMAD.MOV.U32 R6, RZ, RZ, R15 ;  /* 0x000000ffff065224 */ /* 0x000fe200078e000f */
[----:B------:R-:W-:Y:S01]  /*04f0*/  @P4 MOV R6, R3 ;  /* 0x0000000300064202 */ /* 0x000fe20000000f00 */
[----:B------:R-:W-:Y:S01]  /*0500*/  IMAD.MOV.U32 R9, RZ, RZ, R5 ;  /* 0x000000ffff097224 */ /* 0x000fe200078e0005 */
[----:B------:R-:W-:Y:S06]  /*0510*/  @!P6 BRA `(.L_x_2) ;  /* 0x00000000002ce947 */ /* 0x000fec0003800000 */
[----:B------:R-:W-:Y:S01]  /*0520*/  @P2 IMAD.MOV.U32 R5, RZ, RZ, R10 ;  /* 0x000000ffff052224 */ /* 0x000fe200078e000a */
[----:B------:R-:W-:Y:S01]  /*0530*/  LOP3.LUT R4, R4, 0x1f, RZ, 0xc0, !PT ;  /* 0x0000001f04047812 */ /* 0x000fe200078ec0ff */
[----:B------:R-:W-:Y:S01]  /*0540*/  @P1 IMAD.MOV.U32 R5, RZ, RZ, R11 ;  /* 0x000000ffff051224 */ /* 0x000fe200078e000b */
[----:B------:R-:W-:Y:S01]  /*0550*/  @P0 MOV R5, R12 ;  /* 0x0000000c00050202 */ /* 0x000fe20000000f00 */
[----:B------:R-:W-:Y:S01]  /*0560*/  @P3 IMAD.MOV.U32 R5, RZ, RZ, R13 ;  /* 0x000000ffff053224 */ /* 0x000fe200078e000d */
[----:B------:R-:W-:Y:S01]  /*0570*/  ISETP.EQ.AND P0, PT, R7, 0x8, PT ;  /* 0x000000080700780c */ /* 0x000fe20003f02270 */
[----:B------:R-:W-:Y:S01]  /*0580*/  @P5 IMAD.MOV.U32 R5, RZ, RZ, R14 ;  /* 0x000000ffff055224 */ /* 0x000fe200078e000e */
[----:B------:R-:W-:Y:S01]  /*0590*/  SHF.L.W.U32.HI R9, R6, R4, R9 ;  /* 0x0000000406097219 */ /* 0x000fe20000010e09 */
[----:B------:R-:W-:-:S10]  /*05a0*/  @P4 IMAD.MOV.U32 R5, RZ, RZ, R15 ;  /* 0x000000ffff054224 */ /* 0x000fd400078e000f */
[----:B------:R-:W-:-:S04]  /*05b0*/  @P0 MOV R5, R3 ;  /* 0x0000000300050202 */ /* 0x000fc80000000f00 */
[----:B------:R-:W-:-:S07]  /*05c0*/  SHF.L.W.U32.HI R6, R5, R4, R6 ;  /* 0x0000000405067219 */ /* 0x000fce0000010e06 */
.L_x_2:
[C---:B------:R-:W-:Y:S01]  /*05d0*/  SHF.L.W.U32.HI R8, R6.reuse, 0x2, R9 ;  /* 0x0000000206087819 */ /* 0x040fe20000010e09 */
[----:B------:R-:W-:Y:S01]  /*05e0*/  IMAD.SHL.U32 R6, R6, 0x4, RZ ;  /* 0x0000000406067824 */ /* 0x000fe200078e00ff */
[----:B------:R-:W-:Y:S01]  /*05f0*/  UMOV UR4, 0x54442d19 ;  /* 0x54442d1900047882 */ /* 0x000fe20000000000 */
[----:B------:R-:W-:Y:S01]  /*0600*/  UMOV UR5, 0x3bf921fb ;  /* 0x3bf921fb00057882 */ /* 0x000fe20000000000 */
[----:B------:R-:W-:Y:S02]  /*0610*/  SHF.R.S32.HI R3, RZ, 0x1f, R8 ;  /* 0x0000001fff037819 */ /* 0x000fe40000011408 */
[----:B------:R-:W-:Y:S02]  /*0620*/  ISETP.GE.AND P0, PT, R0, RZ, PT ;  /* 0x000000ff0000720c */ /* 0x000fe40003f06270 */
[C---:B------:R-:W-:Y:S02]  /*0630*/  LOP3.LUT R6, R3.reuse, R6, RZ, 0x3c, !PT ;  /* 0x0000000603067212 */ /* 0x040fe400078e3cff */
[----:B------:R-:W-:-:S02]  /*0640*/  LOP3.LUT R7, R3, R8, RZ, 0x3c, !PT ;  /* 0x0000000803077212 */ /* 0x000fc400078e3cff */
[----:B------:R-:W-:Y:S02]  /*0650*/  SHF.R.U32.HI R3, RZ, 0x1e, R9 ;  /* 0x0000001eff037819 */ /* 0x000fe40000011609 */
[----:B------:R-:W0:Y:S01]  /*0660*/  I2F.F64.S64 R4, R6 ;  /* 0x0000000600047312 */ /* 0x000e220000301c00 */
[C---:B------:R-:W-:Y:S02]  /*0670*/  LOP3.LUT R0, R8.reuse, R0, RZ, 0x3c, !PT ;  /* 0x0000000008007212 */ /* 0x040fe400078e3cff */
[----:B------:R-:W-:Y:S02]  /*0680*/  LEA.HI R3, R8, R3, RZ, 0x1 ;  /* 0x0000000308037211 */ /* 0x000fe400078f08ff */
[----:B------:R-:W-:-:S03]  /*0690*/  ISETP.GE.AND P1, PT, R0, RZ, PT ;  /* 0x000000ff0000720c */ /* 0x000fc60003f26270 */
[----:B------:R-:W-:-:S04]  /*06a0*/  IMAD.MOV R0, RZ, RZ, -R3 ;  /* 0x000000ffff007224 */ /* 0x000fc800078e0a03 */
[----:B------:R-:W-:Y:S01]  /*06b0*/  @!P0 IMAD.MOV.U32 R3, RZ, RZ, R0 ;  /* 0x000000ffff038224 */ /* 0x000fe200078e0000 */
[----:B0-----:R-:W-:-:S10]  /*06c0*/  DMUL R4, R4, UR4 ;  /* 0x0000000404047c28 */ /* 0x001fd40008000000 */
[----:B------:R-:W0:Y:S02]  /*06d0*/  F2F.F32.F64 R4, R4 ;  /* 0x0000000400047310 */ /* 0x000e240000301000 */
[----:B0-----:R-:W-:-:S07]  /*06e0*/  FSEL R6, -R4, R4, !P1 ;  /* 0x0000000404067208 */ /* 0x001fce0004800100 */
.L_x_0:
[----:B------:R-:W-:Y:S01]  /*06f0*/  MOV R0, 0x37cbac00 ;  /* 0x37cbac0000007802 */ /* 0x000fe20000000f00 */
[----:B------:R-:W-:Y:S01]  /*0700*/  FMUL R7, R6, R6 ;  /* 0x0000000606077220 */ /* 0x000fe20000400000 */
[----:B------:R-:W-:Y:S01]  /*0710*/  LOP3.LUT R8, R3, 0x1, RZ, 0xc0, !PT ;  /* 0x0000000103087812 */ /* 0x000fe200078ec0ff */
[----:B------:R-:W0:Y:S01]  /*0720*/  LDC.64 R4, c[0x0][0x388] ;  /* 0x0000e200ff047b82 */ /* 0x000e220000000a00 */
[----:B------:R-:W-:Y:S02]  /*0730*/  IMAD.MOV.U32 R9, RZ, RZ, 0x3effffff ;  /* 0x3effffffff097424 */ /* 0x000fe400078e00ff */
[----:B------:R-:W-:Y:S01]  /*0740*/  FFMA R0, R7, R0, -0.0013887860113754868507 ;  /* 0xbab607ed07007423 */ /* 0x000fe20000000000 */
[----:B------:R-:W-:Y:S01]  /*0750*/  ISETP.NE.U32.AND P0, PT, R8, 0x1, PT ;  /* 0x000000010800780c */ /* 0x000fe20003f05070 */
[----:B------:R-:W-:Y:S01]  /*0760*/  IMAD.MOV.U32 R8, RZ, RZ, 0x3d2aaabb ;  /* 0x3d2aaabbff087424 */ /* 0x000fe200078e00ff */
[----:B------:R-:W-:Y:S02]  /*0770*/  LOP3.LUT P1, RZ, R3, 0x2, RZ, 0xc0, !PT ;  /* 0x0000000203ff7812 */ /* 0x000fe4000782c0ff */
[----:B------:R-:W-:-:S02]  /*0780*/  FSEL R0, R0, -0.00019574658654164522886, !P0 ;  /* 0xb94d415300007808 */ /* 0x000fc40004000000 */
[----:B------:R-:W-:Y:S02]  /*0790*/  FSEL R8, R8, 0.0083327032625675201416, !P0 ;  /* 0x3c0885e408087808 */ /* 0x000fe40004000000 */
[----:B------:R-:W-:-:S03]  /*07a0*/  FSEL R3, -R9, -0.16666662693023681641, !P0 ;  /* 0xbe2aaaa809037808 */ /* 0x000fc60004000100 */
[----:B------:R-:W-:Y:S01]  /*07b0*/  FFMA R8, R7, R0, R8 ;  /* 0x0000000007087223 */ /* 0x000fe20000000008 */
[----:B------:R-:W-:-:S03]  /*07c0*/  FSEL R0, R6, 1, P0 ;  /* 0x3f80000006007808 */ /* 0x000fc60000000000 */
[C---:B------:R-:W-:Y:S02]  /*07d0*/  FFMA R3, R7.reuse, R8, R3 ;  /* 0x0000000807037223 */ /* 0x040fe40000000003 */
[----:B------:R-:W-:-:S04]  /*07e0*/  FFMA R7, R7, R0, RZ ;  /* 0x0000000007077223 */ /* 0x000fc800000000ff */
[----:B------:R-:W-:Y:S01]  /*07f0*/  FFMA R3, R7, R3, R0 ;  /* 0x0000000307037223 */ /* 0x000fe20000000000 */
[----:B0-----:R-:W-:-:S04]  /*0800*/  IMAD.WIDE.U32 R4, R2, 0x4, R4 ;  /* 0x0000000402047825 */ /* 0x001fc800078e0004 */
[----:B------:R-:W-:-:S05]  /*0810*/  @P1 FADD R3, RZ, -R3 ;  /* 0x80000003ff031221 */ /* 0x000fca0000000000 */
[----:B------:R-:W-:Y:S01]  /*0820*/  STG.E desc[UR6][R4.64], R3 ;  /* 0x0000000304007986 */ /* 0x000fe2000c101906 */
[----:B------:R-:W-:Y:S05]  /*0830*/  EXIT ;  /* 0x000000000000794d */ /* 0x000fea0003800000 */
.L_x_3:
[----:B------:R-:W-:-:S00]  /*0840*/  BRA `(.L_x_3) ;  /* 0xfffffffc00fc7947 */ /* 0x000fc0000383ffff */
[----:B------:R-:W-:-:S00]  /*0850*/  NOP ;  /* 0x0000000000007918 */ /* 0x000fc00000000000 */
        /* <DEDUP_REMOVED lines=10> */
.L_x_4:


//--------------------- .nv.global.init           --------------------------
	.section	.nv.global.init,"aw",@progbits
	.align	4
.nv.global.init:
	.type		__cudart_i2opi_f,@object
	.size		__cudart_i2opi_f,(.L_0 - __cudart_i2opi_f)
__cudart_i2opi_f:
        /*0000*/ 	.byte	0x41, 0x90, 0x43, 0x3c, 0x99, 0x95, 0x62, 0xdb, 0xc0, 0xdd, 0x34, 0xf5, 0xd1, 0x57, 0x27, 0xfc
        /*0010*/ 	.byte	0x29, 0x15, 0x44, 0x4e, 0x6e, 0x83, 0xf9, 0xa2
.L_0:


//--------------------- .nv.shared.reserved.0     --------------------------
	.section	.nv.shared.reserved.0,"aw",@nobits
	.weak		__nv_reservedSMEM_offset_0_alias
	.size		__nv_reservedSMEM_offset_0_alias, 0, 64
	.other		__nv_reservedSMEM_offset_0_alias,@"STO_CUDA_RESERVED_SHARED STV_DEFAULT"
__nv_reservedSMEM_offset_0_alias:
	.zero		0
	.zero		64


//--------------------- .nv.constant0._Z3addPfS_  --------------------------
	.section	.nv.constant0._Z3addPfS_,"a",@progbits
	.sectionflags	@""
	.align	4
.nv.constant0._Z3addPfS_:
	.zero		912


//--------------------- SYMBOLS --------------------------

	.type		.nv.reservedSmem.offset0,@object
	.size		.nv.reservedSmem.offset0,0x4
